//
// Generated by NVIDIA NVVM Compiler
//
// Compiler Build ID: CL-36424714
// Cuda compilation tools, release 13.0, V13.0.88
// Based on NVVM 20.0.0
//

.version 9.0
.target sm_100
.address_size 64

	// .globl	_Z20top1_sampling_kernelPfS_

.visible .entry _Z20top1_sampling_kernelPfS_(
	.param .u64 .ptr .align 1 _Z20top1_sampling_kernelPfS__param_0,
	.param .u64 .ptr .align 1 _Z20top1_sampling_kernelPfS__param_1
)
{


	ret;

}


// ===== COMPILED SASS (sm_100) =====

	.target	sm_100

	.elftype	@"ET_EXEC"


//--------------------- .note.nv.tkinfo           --------------------------
	.section	.note.nv.tkinfo,"",@"SHT_NOTE"
	.sectionflags	@"SHF_NOTE_NV_TKINFO"
	.tkinfo
        /*0018*/ 	.word	0x00000002
        /*0030*/ 	.string	""
        /*0030*/ 	.string	"ptxas"
        /*0030*/ 	.string	"Cuda compilation tools, release 13.0, V13.0.88"
        /*0030*/ 	.string	"Build cuda_13.0.r13.0/compiler.36424714_0"
        /*0030*/ 	.string	"-arch sm_100 -m 64 "



//--------------------- .note.nv.cuinfo           --------------------------
	.section	.note.nv.cuinfo,"",@"SHT_NOTE"
	.sectionflags	@"SHF_NOTE_NV_CUINFO"
        /*0018*/ 	.short	0x0002
        /*001a*/ 	.short	0x0064
        /*001c*/ 	.short	0x0082
	.zero		2


//--------------------- .nv.info                  --------------------------
	.section	.nv.info,"",@"SHT_CUDA_INFO"
	.align	4


	//----- nvinfo : EIATTR_REGCOUNT
	.align		4
        /*0000*/ 	.byte	0x04, 0x2f
        /*0002*/ 	.short	(.L_1 - .L_0)
	.align		4
.L_0:
        /*0004*/ 	.word	index@(_Z20top1_sampling_kernelPfS_)
        /*0008*/ 	.word	0x00000004


	//----- nvinfo : EIATTR_FRAME_SIZE
	.align		4
.L_1:
        /*000c*/ 	.byte	0x04, 0x11
        /*000e*/ 	.short	(.L_3 - .L_2)
	.align		4
.L_2:
        /*0010*/ 	.word	index@(_Z20top1_sampling_kernelPfS_)
        /*0014*/ 	.word	0x00000000


	//----- nvinfo : EIATTR_MIN_STACK_SIZE
	.align		4
.L_3:
        /*0018*/ 	.byte	0x04, 0x12
        /*001a*/ 	.short	(.L_5 - .L_4)
	.align		4
.L_4:
        /*001c*/ 	.word	index@(_Z20top1_sampling_kernelPfS_)
        /*0020*/ 	.word	0x00000000
.L_5:


//--------------------- .nv.compat                --------------------------
	.section	.nv.compat,"",@"SHT_CUDA_COMPAT_INFO"
	.align	4
        /*0000*/ 	.byte	0x02, 0x09, 0x00, 0x00, 0x02, 0x02, 0x01, 0x00, 0x02, 0x05, 0x05, 0x00, 0x03, 0x07, 0x01, 0x01
        /*0010*/ 	.byte	0x02, 0x03, 0x00, 0x00, 0x02, 0x06, 0x01, 0x00, 0x04, 0x0b, 0x08, 0x00, 0x09, 0x00, 0x00, 0x00
        /*0020*/ 	.byte	0x00, 0x00, 0x00, 0x00


//--------------------- .nv.info._Z20top1_sampling_kernelPfS_ --------------------------
	.section	.nv.info._Z20top1_sampling_kernelPfS_,"",@"SHT_CUDA_INFO"
	.sectionflags	@""
	.align	4


	//----- nvinfo : EIATTR_CUDA_API_VERSION
	.align		4
        /*0000*/ 	.byte	0x04, 0x37
        /*0002*/ 	.short	(.L_7 - .L_6)
.L_6:
        /*0004*/ 	.word	0x00000082


	//----- nvinfo : EIATTR_KPARAM_INFO
	.align		4
.L_7:
        /*0008*/ 	.byte	0x04, 0x17
        /*000a*/ 	.short	(.L_9 - .L_8)
.L_8:
        /*000c*/ 	.word	0x00000000
        /*0010*/ 	.short	0x0001
        /*0012*/ 	.short	0x0008
        /*0014*/ 	.byte	0x00, 0xf5, 0x21, 0x00


	//----- nvinfo : EIATTR_KPARAM_INFO
	.align		4
.L_9:
        /*0018*/ 	.byte	0x04, 0x17
        /*001a*/ 	.short	(.L_11 - .L_10)
.L_10:
        /*001c*/ 	.word	0x00000000
        /*0020*/ 	.short	0x0000
        /*0022*/ 	.short	0x0000
        /*0024*/ 	.byte	0x00, 0xf5, 0x21, 0x00


	//----- nvinfo : EIATTR_SPARSE_MMA_MASK
	.align		4
.L_11:
        /*0028*/ 	.byte	0x03, 0x50
        /*002a*/ 	.short	0x0000


	//----- nvinfo : EIATTR_MAXREG_COUNT
	.align		4
        /*002c*/ 	.byte	0x03, 0x1b
        /*002e*/ 	.short	0x00ff


	//----- nvinfo : EIATTR_MERCURY_ISA_VERSION
	.align		4
        /*0030*/ 	.byte	0x03, 0x5f
        /*0032*/ 	.short	0x0101


	//----- nvinfo : EIATTR_VRC_CTA_INIT_COUNT
	.align		4
        /*0034*/ 	.byte	0x02, 0x4a
	.zero		1
	.zero		1


	//----- nvinfo : EIATTR_EXIT_INSTR_OFFSETS
	.align		4
        /*0038*/ 	.byte	0x04, 0x1c
        /*003a*/ 	.short	(.L_13 - .L_12)


	//   ....[0]....
.L_12:
        /*003c*/ 	.word	0x00000010


	//----- nvinfo : EIATTR_CBANK_PARAM_SIZE
	.align		4
.L_13:
        /*0040*/ 	.byte	0x03, 0x19
        /*0042*/ 	.short	0x0010


	//----- nvinfo : EIATTR_PARAM_CBANK
	.align		4
        /*0044*/ 	.byte	0x04, 0x0a
        /*0046*/ 	.short	(.L_15 - .L_14)
	.align		4
.L_14:
        /*0048*/ 	.word	index@(.nv.constant0._Z20top1_sampling_kernelPfS_)
        /*004c*/ 	.short	0x0380
        /*004e*/ 	.short	0x0010


	//----- nvinfo : EIATTR_SW_WAR
	.align		4
.L_15:
        /*0050*/ 	.byte	0x04, 0x36
        /*0052*/ 	.short	(.L_17 - .L_16)
.L_16:
        /*0054*/ 	.word	0x00000008
.L_17:


//--------------------- .nv.callgraph             --------------------------
	.section	.nv.callgraph,"",@"SHT_CUDA_CALLGRAPH"
	.align	4
	.sectionentsize	8
	.align		4
        /*0000*/ 	.word	0x00000000
	.align		4
        /*0004*/ 	.word	0xffffffff
	.align		4
        /*0008*/ 	.word	0x00000000
	.align		4
        /*000c*/ 	.word	0xfffffffe
	.align		4
        /*0010*/ 	.word	0x00000000
	.align		4
        /*0014*/ 	.word	0xfffffffd
	.align		4
        /*0018*/ 	.word	0x00000000
	.align		4
        /*001c*/ 	.word	0xfffffffc


//--------------------- .text._Z20top1_sampling_kernelPfS_ --------------------------
	.section	.text._Z20top1_sampling_kernelPfS_,"ax",@progbits
	.align	128
        .global         _Z20top1_sampling_kernelPfS_
        .type           _Z20top1_sampling_kernelPfS_,@function
        .size           _Z20top1_sampling_kernelPfS_,(.L_x_1 - _Z20top1_sampling_kernelPfS_)
        .other          _Z20top1_sampling_kernelPfS_,@"STO_CUDA_ENTRY STV_DEFAULT"
_Z20top1_sampling_kernelPfS_:
.text._Z20top1_sampling_kernelPfS_:
[----:B------:R-:W-:Y:S01]  /*0000*/  LDC R1, c[0x0][0x37c] ;  /* 0x0000df00ff017b82 */ /* 0x000fe20000000800 */
[----:B------:R-:W-:Y:S05]  /*0010*/  EXIT ;  /* 0x000000000000794d */ /* 0x000fea0003800000 */
.L_x_0:
[----:B------:R-:W-:-:S00]  /*0020*/  BRA `(.L_x_0) ;  /* 0xfffffffc00fc7947 */ /* 0x000fc0000383ffff */
[----:B------:R-:W-:-:S00]  /*0030*/  NOP ;  /* 0x0000000000007918 */ /* 0x000fc00000000000 */
        /* <DEDUP_REMOVED lines=12> */
.L_x_1:


//--------------------- .nv.shared.reserved.0     --------------------------
	.section	.nv.shared.reserved.0,"aw",@nobits
	.weak		__nv_reservedSMEM_offset_0_alias
	.size		__nv_reservedSMEM_offset_0_alias, 0, 64
	.other		__nv_reservedSMEM_offset_0_alias,@"STO_CUDA_RESERVED_SHARED STV_DEFAULT"
__nv_reservedSMEM_offset_0_alias:
	.zero		0
	.zero		64


//--------------------- .nv.constant0._Z20top1_sampling_kernelPfS_ --------------------------
	.section	.nv.constant0._Z20top1_sampling_kernelPfS_,"a",@progbits
	.sectionflags	@""
	.align	4
.nv.constant0._Z20top1_sampling_kernelPfS_:
	.zero		912


//--------------------- SYMBOLS --------------------------

	.type		.nv.reservedSmem.offset0,@object
	.size		.nv.reservedSmem.offset0,0x4
